//
// Generated by NVIDIA NVVM Compiler
//
// Compiler Build ID: CL-36424714
// Cuda compilation tools, release 13.0, V13.0.88
// Based on NVVM 20.0.0
//

.version 9.0
.target sm_100
.address_size 64

	// .globl	kernel

.visible .entry kernel(
	.param .u64 .ptr .align 1 kernel_param_0,
	.param .u32 kernel_param_1,
	.param .u32 kernel_param_2
)
{
	.reg .pred 	%p<9>;
	.reg .b32 	%r<71>;
	.reg .b64 	%rd<7>;

	ld.param.u64 	%rd1, [kernel_param_0];
	ld.param.u32 	%r25, [kernel_param_1];
	ld.param.u32 	%r26, [kernel_param_2];
	mov.u32 	%r28, %ctaid.x;
	mov.u32 	%r29, %ntid.x;
	mov.u32 	%r30, %tid.x;
	mad.lo.s32 	%r1, %r28, %r29, %r30;
	setp.lt.s32 	%p1, %r26, 1;
	mov.b32 	%r70, 0;
	@%p1 bra 	$L__BB0_7;
	and.b32  	%r2, %r26, 3;
	setp.lt.u32 	%p2, %r26, 4;
	mov.b32 	%r68, 0;
	mov.u32 	%r70, %r68;
	@%p2 bra 	$L__BB0_4;
	and.b32  	%r68, %r26, 2147483644;
	add.s32 	%r60, %r26, -2;
	mov.b32 	%r61, 0;
	mov.u32 	%r70, %r61;
$L__BB0_3:
	shr.u32 	%r34, %r1, %r61;
	and.b32  	%r35, %r34, 1;
	add.s32 	%r36, %r60, 1;
	shl.b32 	%r37, %r35, %r36;
	or.b32  	%r38, %r37, %r70;
	add.s32 	%r39, %r61, 1;
	shr.u32 	%r40, %r1, %r39;
	and.b32  	%r41, %r40, 1;
	add.s32 	%r42, %r60, -2;
	shl.b32 	%r43, %r41, %r60;
	or.b32  	%r44, %r43, %r38;
	add.s32 	%r45, %r61, 2;
	shr.u32 	%r46, %r1, %r45;
	and.b32  	%r47, %r46, 1;
	add.s32 	%r48, %r60, -1;
	shl.b32 	%r49, %r47, %r48;
	or.b32  	%r50, %r49, %r44;
	add.s32 	%r51, %r61, 3;
	shr.u32 	%r52, %r1, %r51;
	and.b32  	%r53, %r52, 1;
	shl.b32 	%r54, %r53, %r42;
	or.b32  	%r70, %r54, %r50;
	add.s32 	%r60, %r60, -4;
	add.s32 	%r61, %r61, 4;
	setp.ne.s32 	%p3, %r61, %r68;
	@%p3 bra 	$L__BB0_3;
$L__BB0_4:
	setp.eq.s32 	%p4, %r2, 0;
	@%p4 bra 	$L__BB0_7;
	sub.s32 	%r67, %r26, %r68;
	neg.s32 	%r66, %r2;
$L__BB0_6:
	.pragma "nounroll";
	shr.u32 	%r55, %r1, %r68;
	and.b32  	%r56, %r55, 1;
	add.s32 	%r67, %r67, -1;
	shl.b32 	%r57, %r56, %r67;
	or.b32  	%r70, %r57, %r70;
	add.s32 	%r68, %r68, 1;
	add.s32 	%r66, %r66, 1;
	setp.ne.s32 	%p5, %r66, 0;
	@%p5 bra 	$L__BB0_6;
$L__BB0_7:
	setp.le.u32 	%p6, %r70, %r1;
	setp.ge.s32 	%p7, %r1, %r25;
	or.pred  	%p8, %p7, %p6;
	@%p8 bra 	$L__BB0_9;
	cvta.to.global.u64 	%rd2, %rd1;
	mul.wide.s32 	%rd3, %r1, 4;
	add.s64 	%rd4, %rd2, %rd3;
	ld.global.u32 	%r58, [%rd4];
	mul.wide.u32 	%rd5, %r70, 4;
	add.s64 	%rd6, %rd2, %rd5;
	ld.global.u32 	%r59, [%rd6];
	st.global.u32 	[%rd4], %r59;
	st.global.u32 	[%rd6], %r58;
$L__BB0_9:
	ret;

}


// ===== COMPILED SASS (sm_100) =====

	.target	sm_100

	.elftype	@"ET_EXEC"


//--------------------- .note.nv.tkinfo           --------------------------
	.section	.note.nv.tkinfo,"",@"SHT_NOTE"
	.sectionflags	@"SHF_NOTE_NV_TKINFO"
	.tkinfo
        /*0018*/ 	.word	0x00000002
        /*0030*/ 	.string	""
        /*0030*/ 	.string	"ptxas"
        /*0030*/ 	.string	"Cuda compilation tools, release 13.0, V13.0.88"
        /*0030*/ 	.string	"Build cuda_13.0.r13.0/compiler.36424714_0"
        /*0030*/ 	.string	"-arch sm_100 -m 64 "



//--------------------- .note.nv.cuinfo           --------------------------
	.section	.note.nv.cuinfo,"",@"SHT_NOTE"
	.sectionflags	@"SHF_NOTE_NV_CUINFO"
        /*0018*/ 	.short	0x0002
        /*001a*/ 	.short	0x0064
        /*001c*/ 	.short	0x0082
	.zero		2


//--------------------- .nv.info                  --------------------------
	.section	.nv.info,"",@"SHT_CUDA_INFO"
	.align	4


	//----- nvinfo : EIATTR_REGCOUNT
	.align		4
        /*0000*/ 	.byte	0x04, 0x2f
        /*0002*/ 	.short	(.L_1 - .L_0)
	.align		4
.L_0:
        /*0004*/ 	.word	index@(kernel)
        /*0008*/ 	.word	0x0000000c


	//----- nvinfo : EIATTR_FRAME_SIZE
	.align		4
.L_1:
        /*000c*/ 	.byte	0x04, 0x11
        /*000e*/ 	.short	(.L_3 - .L_2)
	.align		4
.L_2:
        /*0010*/ 	.word	index@(kernel)
        /*0014*/ 	.word	0x00000000


	//----- nvinfo : EIATTR_MIN_STACK_SIZE
	.align		4
.L_3:
        /*0018*/ 	.byte	0x04, 0x12
        /*001a*/ 	.short	(.L_5 - .L_4)
	.align		4
.L_4:
        /*001c*/ 	.word	index@(kernel)
        /*0020*/ 	.word	0x00000000
.L_5:


//--------------------- .nv.compat                --------------------------
	.section	.nv.compat,"",@"SHT_CUDA_COMPAT_INFO"
	.align	4
        /*0000*/ 	.byte	0x02, 0x09, 0x00, 0x00, 0x02, 0x02, 0x01, 0x00, 0x02, 0x05, 0x05, 0x00, 0x03, 0x07, 0x01, 0x01
        /*0010*/ 	.byte	0x02, 0x03, 0x00, 0x00, 0x02, 0x06, 0x01, 0x00, 0x04, 0x0b, 0x08, 0x00, 0x09, 0x00, 0x00, 0x00
        /*0020*/ 	.byte	0x00, 0x00, 0x00, 0x00


//--------------------- .nv.info.kernel           --------------------------
	.section	.nv.info.kernel,"",@"SHT_CUDA_INFO"
	.sectionflags	@""
	.align	4


	//----- nvinfo : EIATTR_CUDA_API_VERSION
	.align		4
        /*0000*/ 	.byte	0x04, 0x37
        /*0002*/ 	.short	(.L_7 - .L_6)
.L_6:
        /*0004*/ 	.word	0x00000082


	//----- nvinfo : EIATTR_KPARAM_INFO
	.align		4
.L_7:
        /*0008*/ 	.byte	0x04, 0x17
        /*000a*/ 	.short	(.L_9 - .L_8)
.L_8:
        /*000c*/ 	.word	0x00000000
        /*0010*/ 	.short	0x0002
        /*0012*/ 	.short	0x000c
        /*0014*/ 	.byte	0x00, 0xf0, 0x11, 0x00


	//----- nvinfo : EIATTR_KPARAM_INFO
	.align		4
.L_9:
        /*0018*/ 	.byte	0x04, 0x17
        /*001a*/ 	.short	(.L_11 - .L_10)
.L_10:
        /*001c*/ 	.word	0x00000000
        /*0020*/ 	.short	0x0001
        /*0022*/ 	.short	0x0008
        /*0024*/ 	.byte	0x00, 0xf0, 0x11, 0x00


	//----- nvinfo : EIATTR_KPARAM_INFO
	.align		4
.L_11:
        /*0028*/ 	.byte	0x04, 0x17
        /*002a*/ 	.short	(.L_13 - .L_12)
.L_12:
        /*002c*/ 	.word	0x00000000
        /*0030*/ 	.short	0x0000
        /*0032*/ 	.short	0x0000
        /*0034*/ 	.byte	0x00, 0xf5, 0x21, 0x00


	//----- nvinfo : EIATTR_SPARSE_MMA_MASK
	.align		4
.L_13:
        /*0038*/ 	.byte	0x03, 0x50
        /*003a*/ 	.short	0x0000


	//----- nvinfo : EIATTR_MAXREG_COUNT
	.align		4
        /*003c*/ 	.byte	0x03, 0x1b
        /*003e*/ 	.short	0x00ff


	//----- nvinfo : EIATTR_MERCURY_ISA_VERSION
	.align		4
        /*0040*/ 	.byte	0x03, 0x5f
        /*0042*/ 	.short	0x0101


	//----- nvinfo : EIATTR_VRC_CTA_INIT_COUNT
	.align		4
        /*0044*/ 	.byte	0x02, 0x4a
	.zero		1
	.zero		1


	//----- nvinfo : EIATTR_EXIT_INSTR_OFFSETS
	.align		4
        /*0048*/ 	.byte	0x04, 0x1c
        /*004a*/ 	.short	(.L_15 - .L_14)


	//   ....[0]....
.L_14:
        /*004c*/ 	.word	0x000003a0


	//   ....[1]....
        /*0050*/ 	.word	0x00000430


	//----- nvinfo : EIATTR_CBANK_PARAM_SIZE
	.align		4
.L_15:
        /*0054*/ 	.byte	0x03, 0x19
        /*0056*/ 	.short	0x0010


	//----- nvinfo : EIATTR_PARAM_CBANK
	.align		4
        /*0058*/ 	.byte	0x04, 0x0a
        /*005a*/ 	.short	(.L_17 - .L_16)
	.align		4
.L_16:
        /*005c*/ 	.word	index@(.nv.constant0.kernel)
        /*0060*/ 	.short	0x0380
        /*0062*/ 	.short	0x0010


	//----- nvinfo : EIATTR_SW_WAR
	.align		4
.L_17:
        /*0064*/ 	.byte	0x04, 0x36
        /*0066*/ 	.short	(.L_19 - .L_18)
.L_18:
        /*0068*/ 	.word	0x00000008
.L_19:


//--------------------- .nv.callgraph             --------------------------
	.section	.nv.callgraph,"",@"SHT_CUDA_CALLGRAPH"
	.align	4
	.sectionentsize	8
	.align		4
        /*0000*/ 	.word	0x00000000
	.align		4
        /*0004*/ 	.word	0xffffffff
	.align		4
        /*0008*/ 	.word	0x00000000
	.align		4
        /*000c*/ 	.word	0xfffffffe
	.align		4
        /*0010*/ 	.word	0x00000000
	.align		4
        /*0014*/ 	.word	0xfffffffd
	.align		4
        /*0018*/ 	.word	0x00000000
	.align		4
        /*001c*/ 	.word	0xfffffffc


//--------------------- .text.kernel              --------------------------
	.section	.text.kernel,"ax",@progbits
	.align	128
        .global         kernel
        .type           kernel,@function
        .size           kernel,(.L_x_5 - kernel)
        .other          kernel,@"STO_CUDA_ENTRY STV_DEFAULT"
kernel:
.text.kernel:
[----:B------:R-:W-:Y:S01]  /*0000*/  LDC R1, c[0x0][0x37c] ;  /* 0x0000df00ff017b82 */ /* 0x000fe20000000800 */
[----:B------:R-:W0:Y:S01]  /*0010*/  S2R R0, SR_TID.X ;  /* 0x0000000000007919 */ /* 0x000e220000002100 */
[----:B------:R-:W1:Y:S06]  /*0020*/  LDCU UR7, c[0x0][0x38c] ;  /* 0x00007180ff0777ac */ /* 0x000e6c0008000800 */
[----:B------:R-:W0:Y:S01]  /*0030*/  S2UR UR4, SR_CTAID.X ;  /* 0x00000000000479c3 */ /* 0x000e220000002500 */
[----:B------:R-:W-:-:S07]  /*0040*/  IMAD.MOV.U32 R4, RZ, RZ, RZ ;  /* 0x000000ffff047224 */ /* 0x000fce00078e00ff */
[----:B------:R-:W0:Y:S01]  /*0050*/  LDC R7, c[0x0][0x360] ;  /* 0x0000d800ff077b82 */ /* 0x000e220000000800 */
[----:B-1----:R-:W-:Y:S01]  /*0060*/  UISETP.GE.AND UP0, UPT, UR7, 0x1, UPT ;  /* 0x000000010700788c */ /* 0x002fe2000bf06270 */
[----:B0-----:R-:W-:-:S08]  /*0070*/  IMAD R7, R7, UR4, R0 ;  /* 0x0000000407077c24 */ /* 0x001fd0000f8e0200 */
[----:B------:R-:W-:Y:S05]  /*0080*/  BRA.U !UP0, `(.L_x_0) ;  /* 0x0000000108b87547 */ /* 0x000fea000b800000 */
[----:B------:R-:W-:Y:S01]  /*0090*/  UISETP.GE.U32.AND UP1, UPT, UR7, 0x4, UPT ;  /* 0x000000040700788c */ /* 0x000fe2000bf26070 */
[----:B------:R-:W-:Y:S01]  /*00a0*/  IMAD.MOV.U32 R4, RZ, RZ, RZ ;  /* 0x000000ffff047224 */ /* 0x000fe200078e00ff */
[----:B------:R-:W-:Y:S01]  /*00b0*/  ULOP3.LUT UR6, UR7, 0x3, URZ, 0xc0, !UPT ;  /* 0x0000000307067892 */ /* 0x000fe2000f8ec0ff */
[----:B------:R-:W-:-:S03]  /*00c0*/  UMOV UR4, URZ ;  /* 0x000000ff00047c82 */ /* 0x000fc60008000000 */
[----:B------:R-:W-:-:S03]  /*00d0*/  UISETP.NE.AND UP0, UPT, UR6, URZ, UPT ;  /* 0x000000ff0600728c */ /* 0x000fc6000bf05270 */
[----:B------:R-:W-:Y:S08]  /*00e0*/  BRA.U !UP1, `(.L_x_1) ;  /* 0x0000000109707547 */ /* 0x000ff0000b800000 */
[----:B------:R-:W-:Y:S01]  /*00f0*/  IMAD.MOV.U32 R4, RZ, RZ, RZ ;  /* 0x000000ffff047224 */ /* 0x000fe200078e00ff */
[----:B------:R-:W-:Y:S02]  /*0100*/  ULOP3.LUT UR4, UR7, 0x7ffffffc, URZ, 0xc0, !UPT ;  /* 0x7ffffffc07047892 */ /* 0x000fe4000f8ec0ff */
[----:B------:R-:W-:Y:S01]  /*0110*/  UIADD3 UR8, UPT, UPT, UR7, -0x2, URZ ;  /* 0xfffffffe07087890 */ /* 0x000fe2000fffe0ff */
[----:B------:R-:W-:-:S11]  /*0120*/  UMOV UR5, URZ ;  /* 0x000000ff00057c82 */ /* 0x000fd60008000000 */
.L_x_2:
[----:B------:R-:W-:Y:S02]  /*0130*/  UIADD3 UR10, UPT, UPT, UR5, 0x1, URZ ;  /* 0x00000001050a7890 */ /* 0x000fe4000fffe0ff */
[--C-:B------:R-:W-:Y:S01]  /*0140*/  SHF.R.U32.HI R0, RZ, UR5, R7.reuse ;  /* 0x00000005ff007c19 */ /* 0x100fe20008011607 */
[----:B------:R-:W-:Y:S02]  /*0150*/  UIADD3 UR9, UPT, UPT, UR8, 0x1, URZ ;  /* 0x0000000108097890 */ /* 0x000fe4000fffe0ff */
[----:B------:R-:W-:Y:S01]  /*0160*/  UIADD3 UR12, UPT, UPT, UR5, 0x2, URZ ;  /* 0x00000002050c7890 */ /* 0x000fe2000fffe0ff */
[----:B------:R-:W-:Y:S01]  /*0170*/  LOP3.LUT R0, R0, 0x1, RZ, 0xc0, !PT ;  /* 0x0000000100007812 */ /* 0x000fe200078ec0ff */
[----:B------:R-:W-:Y:S01]  /*0180*/  UIADD3 UR13, UPT, UPT, UR5, 0x3, URZ ;  /* 0x00000003050d7890 */ /* 0x000fe2000fffe0ff */
[--C-:B------:R-:W-:Y:S01]  /*0190*/  SHF.R.U32.HI R2, RZ, UR10, R7.reuse ;  /* 0x0000000aff027c19 */ /* 0x100fe20008011607 */
[----:B------:R-:W-:Y:S01]  /*01a0*/  UIADD3 UR5, UPT, UPT, UR5, 0x4, URZ ;  /* 0x0000000405057890 */ /* 0x000fe2000fffe0ff */
[----:B------:R-:W-:Y:S01]  /*01b0*/  SHF.L.U32 R3, R0, UR9, RZ ;  /* 0x0000000900037c19 */ /* 0x000fe200080006ff */
[----:B------:R-:W-:Y:S01]  /*01c0*/  UIADD3 UR11, UPT, UPT, UR8, -0x2, URZ ;  /* 0xfffffffe080b7890 */ /* 0x000fe2000fffe0ff */
[----:B------:R-:W-:Y:S01]  /*01d0*/  LOP3.LUT R2, R2, 0x1, RZ, 0xc0, !PT ;  /* 0x0000000102027812 */ /* 0x000fe200078ec0ff */
[----:B------:R-:W-:Y:S01]  /*01e0*/  UISETP.NE.AND UP1, UPT, UR5, UR4, UPT ;  /* 0x000000040500728c */ /* 0x000fe2000bf25270 */
[--C-:B------:R-:W-:Y:S01]  /*01f0*/  SHF.R.U32.HI R5, RZ, UR12, R7.reuse ;  /* 0x0000000cff057c19 */ /* 0x100fe20008011607 */
[----:B------:R-:W-:Y:S01]  /*0200*/  UIADD3 UR10, UPT, UPT, UR8, -0x1, URZ ;  /* 0xffffffff080a7890 */ /* 0x000fe2000fffe0ff */
[----:B------:R-:W-:-:S02]  /*0210*/  SHF.R.U32.HI R0, RZ, UR13, R7 ;  /* 0x0000000dff007c19 */ /* 0x000fc40008011607 */
[----:B------:R-:W-:Y:S01]  /*0220*/  SHF.L.U32 R2, R2, UR8, RZ ;  /* 0x0000000802027c19 */ /* 0x000fe200080006ff */
[----:B------:R-:W-:Y:S01]  /*0230*/  UIADD3 UR8, UPT, UPT, UR8, -0x4, URZ ;  /* 0xfffffffc08087890 */ /* 0x000fe2000fffe0ff */
[----:B------:R-:W-:Y:S02]  /*0240*/  LOP3.LUT R5, R5, 0x1, RZ, 0xc0, !PT ;  /* 0x0000000105057812 */ /* 0x000fe400078ec0ff */
[----:B------:R-:W-:Y:S02]  /*0250*/  LOP3.LUT R0, R0, 0x1, RZ, 0xc0, !PT ;  /* 0x0000000100007812 */ /* 0x000fe400078ec0ff */
[----:B------:R-:W-:Y:S02]  /*0260*/  LOP3.LUT R2, R2, R3, R4, 0xfe, !PT ;  /* 0x0000000302027212 */ /* 0x000fe400078efe04 */
[----:B------:R-:W-:Y:S02]  /*0270*/  SHF.L.U32 R5, R5, UR10, RZ ;  /* 0x0000000a05057c19 */ /* 0x000fe400080006ff */
[----:B------:R-:W-:-:S04]  /*0280*/  SHF.L.U32 R0, R0, UR11, RZ ;  /* 0x0000000b00007c19 */ /* 0x000fc800080006ff */
[----:B------:R-:W-:Y:S01]  /*0290*/  LOP3.LUT R4, R0, R5, R2, 0xfe, !PT ;  /* 0x0000000500047212 */ /* 0x000fe200078efe02 */
[----:B------:R-:W-:Y:S06]  /*02a0*/  BRA.U UP1, `(.L_x_2) ;  /* 0xfffffffd01a07547 */ /* 0x000fec000b83ffff */
.L_x_1:
[----:B------:R-:W-:Y:S05]  /*02b0*/  BRA.U !UP0, `(.L_x_0) ;  /* 0x00000001082c7547 */ /* 0x000fea000b800000 */
[----:B------:R-:W-:Y:S02]  /*02c0*/  UIADD3 UR5, UPT, UPT, -UR4, UR7, URZ ;  /* 0x0000000704057290 */ /* 0x000fe4000fffe1ff */
[----:B------:R-:W-:-:S12]  /*02d0*/  UIADD3 UR6, UPT, UPT, -UR6, URZ, URZ ;  /* 0x000000ff06067290 */ /* 0x000fd8000fffe1ff */
.L_x_3:
[----:B------:R-:W-:Y:S01]  /*02e0*/  UIADD3 UR6, UPT, UPT, UR6, 0x1, URZ ;  /* 0x0000000106067890 */ /* 0x000fe2000fffe0ff */
[----:B------:R-:W-:Y:S01]  /*02f0*/  SHF.R.U32.HI R0, RZ, UR4, R7 ;  /* 0x00000004ff007c19 */ /* 0x000fe20008011607 */
[----:B------:R-:W-:Y:S02]  /*0300*/  UIADD3 UR5, UPT, UPT, UR5, -0x1, URZ ;  /* 0xffffffff05057890 */ /* 0x000fe4000fffe0ff */
[----:B------:R-:W-:Y:S01]  /*0310*/  UISETP.NE.AND UP0, UPT, UR6, URZ, UPT ;  /* 0x000000ff0600728c */ /* 0x000fe2000bf05270 */
[----:B------:R-:W-:Y:S01]  /*0320*/  LOP3.LUT R0, R0, 0x1, RZ, 0xc0, !PT ;  /* 0x0000000100007812 */ /* 0x000fe200078ec0ff */
[----:B------:R-:W-:-:S03]  /*0330*/  UIADD3 UR4, UPT, UPT, UR4, 0x1, URZ ;  /* 0x0000000104047890 */ /* 0x000fc6000fffe0ff */
[----:B------:R-:W-:-:S04]  /*0340*/  SHF.L.U32 R3, R0, UR5, RZ ;  /* 0x0000000500037c19 */ /* 0x000fc800080006ff */
[----:B------:R-:W-:Y:S01]  /*0350*/  LOP3.LUT R4, R3, R4, RZ, 0xfc, !PT ;  /* 0x0000000403047212 */ /* 0x000fe200078efcff */
[----:B------:R-:W-:Y:S06]  /*0360*/  BRA.U UP0, `(.L_x_3) ;  /* 0xfffffffd00dc7547 */ /* 0x000fec000b83ffff */
.L_x_0:
[----:B------:R-:W0:Y:S01]  /*0370*/  LDCU UR4, c[0x0][0x388] ;  /* 0x00007100ff0477ac */ /* 0x000e220008000800 */
[----:B------:R-:W-:-:S04]  /*0380*/  ISETP.GT.U32.AND P0, PT, R4, R7, PT ;  /* 0x000000070400720c */ /* 0x000fc80003f04070 */
[----:B0-----:R-:W-:-:S13]  /*0390*/  ISETP.GE.OR P0, PT, R7, UR4, !P0 ;  /* 0x0000000407007c0c */ /* 0x001fda000c706670 */
[----:B------:R-:W-:Y:S05]  /*03a0*/  @P0 EXIT ;  /* 0x000000000000094d */ /* 0x000fea0003800000 */
[----:B------:R-:W0:Y:S01]  /*03b0*/  LDC.64 R2, c[0x0][0x380] ;  /* 0x0000e000ff027b82 */ /* 0x000e220000000a00 */
[----:B------:R-:W1:Y:S01]  /*03c0*/  LDCU.64 UR4, c[0x0][0x358] ;  /* 0x00006b00ff0477ac */ /* 0x000e620008000a00 */
[----:B0-----:R-:W-:-:S04]  /*03d0*/  IMAD.WIDE.U32 R4, R4, 0x4, R2 ;  /* 0x0000000404047825 */ /* 0x001fc800078e0002 */
[----:B------:R-:W-:Y:S01]  /*03e0*/  IMAD.WIDE R2, R7, 0x4, R2 ;  /* 0x0000000407027825 */ /* 0x000fe200078e0202 */
[----:B-1----:R-:W2:Y:S04]  /*03f0*/  LDG.E R9, desc[UR4][R4.64] ;  /* 0x0000000404097981 */ /* 0x002ea8000c1e1900 */
[----:B------:R-:W3:Y:S04]  /*0400*/  LDG.E R7, desc[UR4][R2.64] ;  /* 0x0000000402077981 */ /* 0x000ee8000c1e1900 */
[----:B--2---:R-:W-:Y:S04]  /*0410*/  STG.E desc[UR4][R2.64], R9 ;  /* 0x0000000902007986 */ /* 0x004fe8000c101904 */
[----:B---3--:R-:W-:Y:S01]  /*0420*/  STG.E desc[UR4][R4.64], R7 ;  /* 0x0000000704007986 */ /* 0x008fe2000c101904 */
[----:B------:R-:W-:Y:S05]  /*0430*/  EXIT ;  /* 0x000000000000794d */ /* 0x000fea0003800000 */
.L_x_4:
[----:B------:R-:W-:-:S00]  /*0440*/  BRA `(.L_x_4) ;  /* 0xfffffffc00fc7947 */ /* 0x000fc0000383ffff */
[----:B------:R-:W-:-:S00]  /*0450*/  NOP ;  /* 0x0000000000007918 */ /* 0x000fc00000000000 */
        /* <DEDUP_REMOVED lines=10> */
.L_x_5:


//--------------------- .nv.shared.reserved.0     --------------------------
	.section	.nv.shared.reserved.0,"aw",@nobits
	.weak		__nv_reservedSMEM_offset_0_alias
	.size		__nv_reservedSMEM_offset_0_alias, 0, 64
	.other		__nv_reservedSMEM_offset_0_alias,@"STO_CUDA_RESERVED_SHARED STV_DEFAULT"
__nv_reservedSMEM_offset_0_alias:
	.zero		0
	.zero		64


//--------------------- .nv.constant0.kernel      --------------------------
	.section	.nv.constant0.kernel,"a",@progbits
	.sectionflags	@""
	.align	4
.nv.constant0.kernel:
	.zero		912


//--------------------- SYMBOLS --------------------------

	.type		.nv.reservedSmem.offset0,@object
	.size		.nv.reservedSmem.offset0,0x4
